	.headerflags	@"EF_CUDA_TEXMODE_UNIFIED EF_CUDA_64BIT_ADDRESS EF_CUDA_ACCELERATORS EF_CUDA_SM90 EF_CUDA_VIRTUAL_SM(EF_CUDA_SM90)"
	.elftype	@"ET_EXEC"


//--------------------- .nv.info                  --------------------------
	.section	.nv.info,"",@"SHT_CUDA_INFO"
	.align	4


	//----- nvinfo : EIATTR_REGCOUNT
	.align		4
        /*0000*/ 	.byte	0x04, 0x2f
        /*0002*/ 	.short	(.L_2 - .L_1)
	.align		4
.L_1:
        /*0004*/ 	.word	index@(triton_per_fused_native_group_norm_20)
        /*0008*/ 	.word	0x00000012


	//----- nvinfo : EIATTR_MIN_STACK_SIZE
	.align		4
.L_2:
        /*000c*/ 	.byte	0x04, 0x12
        /*000e*/ 	.short	(.L_4 - .L_3)
	.align		4
.L_3:
        /*0010*/ 	.word	index@(triton_per_fused_native_group_norm_20)
        /*0014*/ 	.word	0x00000000


	//----- nvinfo : EIATTR_FRAME_SIZE
	.align		4
.L_4:
        /*0018*/ 	.byte	0x04, 0x11
        /*001a*/ 	.short	(.L_6 - .L_5)
	.align		4
.L_5:
        /*001c*/ 	.word	index@(triton_per_fused_native_group_norm_20)
        /*0020*/ 	.word	0x00000000


	//----- nvinfo : EIATTR_MIN_STACK_SIZE
	.align		4
.L_6:
        /*0024*/ 	.byte	0x04, 0x12
        /*0026*/ 	.short	(.L_8 - .L_7)
	.align		4
.L_7:
        /*0028*/ 	.word	index@(triton_per_fused_native_group_norm_20)
        /*002c*/ 	.word	0x00000000
.L_8:


//--------------------- .nv.info.triton_per_fused_native_group_norm_20 --------------------------
	.section	.nv.info.triton_per_fused_native_group_norm_20,"",@"SHT_CUDA_INFO"
	.sectionflags	@""
	.align	4


	//----- nvinfo : EIATTR_CUDA_API_VERSION
	.align		4
        /*0000*/ 	.byte	0x04, 0x37
        /*0002*/ 	.short	(.L_10 - .L_9)
.L_9:
        /*0004*/ 	.word	0x0000007c


	//----- nvinfo : EIATTR_KPARAM_INFO
	.align		4
.L_10:
        /*0008*/ 	.byte	0x04, 0x17
        /*000a*/ 	.short	(.L_12 - .L_11)
.L_11:
        /*000c*/ 	.word	0x00000000
        /*0010*/ 	.short	0x0004
        /*0012*/ 	.short	0x001c
        /*0014*/ 	.byte	0x00, 0xf0, 0x11, 0x00


	//----- nvinfo : EIATTR_KPARAM_INFO
	.align		4
.L_12:
        /*0018*/ 	.byte	0x04, 0x17
        /*001a*/ 	.short	(.L_14 - .L_13)
.L_13:
        /*001c*/ 	.word	0x00000000
        /*0020*/ 	.short	0x0003
        /*0022*/ 	.short	0x0018
        /*0024*/ 	.byte	0x00, 0xf0, 0x11, 0x00


	//----- nvinfo : EIATTR_KPARAM_INFO
	.align		4
.L_14:
        /*0028*/ 	.byte	0x04, 0x17
        /*002a*/ 	.short	(.L_16 - .L_15)
.L_15:
        /*002c*/ 	.word	0x00000000
        /*0030*/ 	.short	0x0002
        /*0032*/ 	.short	0x0010
        /*0034*/ 	.byte	0x00, 0xf4, 0x21, 0x00


	//----- nvinfo : EIATTR_KPARAM_INFO
	.align		4
.L_16:
        /*0038*/ 	.byte	0x04, 0x17
        /*003a*/ 	.short	(.L_18 - .L_17)
.L_17:
        /*003c*/ 	.word	0x00000000
        /*0040*/ 	.short	0x0001
        /*0042*/ 	.short	0x0008
        /*0044*/ 	.byte	0x00, 0xf4, 0x21, 0x00


	//----- nvinfo : EIATTR_KPARAM_INFO
	.align		4
.L_18:
        /*0048*/ 	.byte	0x04, 0x17
        /*004a*/ 	.short	(.L_20 - .L_19)
.L_19:
        /*004c*/ 	.word	0x00000000
        /*0050*/ 	.short	0x0000
        /*0052*/ 	.short	0x0000
        /*0054*/ 	.byte	0x00, 0xf4, 0x21, 0x00


	//----- nvinfo : EIATTR_SPARSE_MMA_MASK
	.align		4
.L_20:
        /*0058*/ 	.byte	0x03, 0x50
        /*005a*/ 	.short	0x0000


	//----- nvinfo : EIATTR_MAXREG_COUNT
	.align		4
        /*005c*/ 	.byte	0x03, 0x1b
        /*005e*/ 	.short	0x00ff


	//----- nvinfo : EIATTR_COOP_GROUP_MASK_REGIDS
	.align		4
        /*0060*/ 	.byte	0x04, 0x29
        /*0062*/ 	.short	(.L_22 - .L_21)


	//   ....[0]....
.L_21:
        /*0064*/ 	.word	0xffffffff


	//   ....[1]....
        /*0068*/ 	.word	0xffffffff


	//   ....[2]....
        /*006c*/ 	.word	0xffffffff


	//   ....[3]....
        /*0070*/ 	.word	0xffffffff


	//----- nvinfo : EIATTR_COOP_GROUP_INSTR_OFFSETS
	.align		4
.L_22:
        /*0074*/ 	.byte	0x04, 0x28
        /*0076*/ 	.short	(.L_24 - .L_23)


	//   ....[0]....
.L_23:
        /*0078*/ 	.word	0x000001f0


	//   ....[1]....
        /*007c*/ 	.word	0x00000210


	//   ....[2]....
        /*0080*/ 	.word	0x00000310


	//   ....[3]....
        /*0084*/ 	.word	0x00000360


	//----- nvinfo : EIATTR_EXIT_INSTR_OFFSETS
	.align		4
.L_24:
        /*0088*/ 	.byte	0x04, 0x1c
        /*008a*/ 	.short	(.L_26 - .L_25)


	//   ....[0]....
.L_25:
        /*008c*/ 	.word	0x00000430


	//   ....[1]....
        /*0090*/ 	.word	0x00000460


	//----- nvinfo : EIATTR_REQNTID
	.align		4
.L_26:
        /*0094*/ 	.byte	0x04, 0x10
        /*0096*/ 	.short	(.L_28 - .L_27)
.L_27:
        /*0098*/ 	.word	0x00000080
        /*009c*/ 	.word	0x00000001
        /*00a0*/ 	.word	0x00000001


	//----- nvinfo : EIATTR_CBANK_PARAM_SIZE
	.align		4
.L_28:
        /*00a4*/ 	.byte	0x03, 0x19
        /*00a6*/ 	.short	0x0020


	//----- nvinfo : EIATTR_PARAM_CBANK
	.align		4
        /*00a8*/ 	.byte	0x04, 0x0a
        /*00aa*/ 	.short	(.L_30 - .L_29)
	.align		4
.L_29:
        /*00ac*/ 	.word	index@(.nv.constant0.triton_per_fused_native_group_norm_20)
        /*00b0*/ 	.short	0x0210
        /*00b2*/ 	.short	0x0020


	//----- nvinfo : EIATTR_SW_WAR
	.align		4
.L_30:
        /*00b4*/ 	.byte	0x04, 0x36
        /*00b6*/ 	.short	(.L_32 - .L_31)
.L_31:
        /*00b8*/ 	.word	0x00000008
.L_32:


//--------------------- .nv.callgraph             --------------------------
	.section	.nv.callgraph,"",@"SHT_CUDA_CALLGRAPH"
	.align	4
	.sectionentsize	8
	.align		4
        /*0000*/ 	.word	0x00000000
	.align		4
        /*0004*/ 	.word	0xffffffff
	.align		4
        /*0008*/ 	.word	0x00000000
	.align		4
        /*000c*/ 	.word	0xfffffffe
	.align		4
        /*0010*/ 	.word	0x00000000
	.align		4
        /*0014*/ 	.word	0xfffffffd
	.align		4
        /*0018*/ 	.word	0x00000000
	.align		4
        /*001c*/ 	.word	0xfffffffc


//--------------------- .nv.constant4             --------------------------
	.section	.nv.constant4,"a",@progbits
	.align	8
	.align		8
.nv.constant4:
        /*0000*/ 	.dword	_$_str


//--------------------- .text.triton_per_fused_native_group_norm_20 --------------------------
	.section	.text.triton_per_fused_native_group_norm_20,"ax",@progbits
	.sectionflags	@"SHF_BARRIERS=1"
	.align	128
        .global         triton_per_fused_native_group_norm_20
        .type           triton_per_fused_native_group_norm_20,@function
        .size           triton_per_fused_native_group_norm_20,(.L_x_1 - triton_per_fused_native_group_norm_20)
        .other          triton_per_fused_native_group_norm_20,@"STO_CUDA_ENTRY STV_DEFAULT"
triton_per_fused_native_group_norm_20:
.text.triton_per_fused_native_group_norm_20:
[----:B------:R-:W0:Y:S02]  /*0000*/  LDC R1, c[0x0][0x28] ;  /* 0x00000a00ff017b82 */ /* 0x000e240000000800 */
[----:B------:R-:W1:Y:S01]  /*0010*/  S2R R0, SR_TID.X ;  /* 0x0000000000007919 */ /* 0x000e620000002100 */
[----:B------:R-:W2:Y:S01]  /*0020*/  LDC.64 R8, c[0x0][0x218] ;  /* 0x00008600ff087b82 */ /* 0x000ea20000000a00 */
[----:B------:R-:W-:Y:S01]  /*0030*/  CS2R R6, SRZ ;  /* 0x0000000000067805 */ /* 0x000fe2000001ff00 */
[----:B------:R-:W-:Y:S01]  /*0040*/  ULDC.64 UR6, c[0x0][0x208] ;  /* 0x0000820000067ab9 */ /* 0x000fe20000000a00 */
[----:B------:R-:W3:Y:S01]  /*0050*/  S2R R3, SR_CTAID.X ;  /* 0x0000000000037919 */ /* 0x000ee20000002500 */
[----:B-1----:R-:W-:Y:S02]  /*0060*/  SHF.R.U32.HI R2, RZ, 0x2, R0 ;  /* 0x00000002ff027819 */ /* 0x002fe40000011600 */
[----:B------:R-:W-:Y:S02]  /*0070*/  SHF.L.U32 R5, R0, 0x2, RZ ;  /* 0x0000000200057819 */ /* 0x000fe400000006ff */
[----:B---3--:R-:W-:Y:S02]  /*0080*/  SHF.L.U32 R3, R3, 0x5, RZ ;  /* 0x0000000503037819 */ /* 0x008fe400000006ff */
[----:B------:R-:W-:-:S02]  /*0090*/  SGXT.U32 R2, R2, 0x5 ;  /* 0x000000050202781a */ /* 0x000fc40000000000 */
[----:B------:R-:W-:Y:S02]  /*00a0*/  LOP3.LUT R5, R5, 0xc, RZ, 0xc0, !PT ;  /* 0x0000000c05057812 */ /* 0x000fe400078ec0ff */
[----:B------:R-:W-:-:S04]  /*00b0*/  LOP3.LUT R4, R3, R2, RZ, 0xfc, !PT ;  /* 0x0000000203047212 */ /* 0x000fc800078efcff */
[C---:B------:R-:W-:Y:S02]  /*00c0*/  ISETP.GE.AND P0, PT, R4.reuse, 0x80, PT ;  /* 0x000000800400780c */ /* 0x040fe40003f06270 */
[----:B------:R-:W-:-:S05]  /*00d0*/  LEA R5, R4, R5, 0x4 ;  /* 0x0000000504057211 */ /* 0x000fca00078e20ff */
[----:B--2---:R-:W-:Y:S01]  /*00e0*/  IMAD.WIDE R8, R5, 0x4, R8 ;  /* 0x0000000405087825 */ /* 0x004fe200078e0208 */
[----:B------:R-:W-:-:S06]  /*00f0*/  CS2R R4, SRZ ;  /* 0x0000000000047805 */ /* 0x000fcc000001ff00 */
[----:B------:R1:W2:Y:S01]  /*0100*/  @!P0 LDG.E.128 R4, desc[UR6][R8.64] ;  /* 0x0000000608048981 */ /* 0x0002a2000c1e1d00 */
[----:B------:R-:W3:Y:S01]  /*0110*/  S2UR UR5, SR_CgaCtaId ;  /* 0x00000000000579c3 */ /* 0x000ee20000008800 */
[----:B------:R-:W-:Y:S01]  /*0120*/  UMOV UR4, 0x400 ;  /* 0x0000040000047882 */ /* 0x000fe20000000000 */
[----:B------:R-:W-:Y:S01]  /*0130*/  HFMA2.MMA R13, -RZ, RZ, 1.375, 0 ;  /* 0x3d800000ff0d7435 */ /* 0x000fe200000001ff */
[----:B------:R-:W-:Y:S01]  /*0140*/  LOP3.LUT R15, R3, 0x1f, R0, 0xf8, !PT ;  /* 0x0000001f030f7812 */ /* 0x000fe200078ef800 */
[----:B---3--:R-:W-:-:S06]  /*0150*/  UPRMT UR4, UR5, 0x654, UR4 ;  /* 0x0000065405047896 */ /* 0x008fcc0008000004 */
[----:B-1----:R-:W-:Y:S02]  /*0160*/  LEA R9, R2, UR4, 0x2 ;  /* 0x0000000402097c11 */ /* 0x002fe4000f8e10ff */
[----:B--2---:R-:W-:Y:S02]  /*0170*/  SEL R4, R4, RZ, !P0 ;  /* 0x000000ff04047207 */ /* 0x004fe40004000000 */
[----:B------:R-:W-:Y:S02]  /*0180*/  SEL R5, R5, RZ, !P0 ;  /* 0x000000ff05057207 */ /* 0x000fe40004000000 */
[----:B------:R-:W-:Y:S02]  /*0190*/  SEL R6, R6, RZ, !P0 ;  /* 0x000000ff06067207 */ /* 0x000fe40004000000 */
[----:B------:R-:W-:Y:S01]  /*01a0*/  SEL R7, R7, RZ, !P0 ;  /* 0x000000ff07077207 */ /* 0x000fe20004000000 */
[----:B------:R-:W-:-:S04]  /*01b0*/  FADD R11, R4, R5 ;  /* 0x00000005040b7221 */ /* 0x000fc80000000000 */
[----:B------:R-:W-:-:S04]  /*01c0*/  FADD R10, R6, R11 ;  /* 0x0000000b060a7221 */ /* 0x000fc80000000000 */
[----:B------:R-:W-:-:S05]  /*01d0*/  FADD R10, R7, R10 ;  /* 0x0000000a070a7221 */ /* 0x000fca0000000000 */
[----:B------:R-:W-:-:S05]  /*01e0*/  FSEL R10, R10, RZ, !P0 ;  /* 0x000000ff0a0a7208 */ /* 0x000fca0004000000 */
[----:B------:R-:W1:Y:S02]  /*01f0*/  SHFL.BFLY PT, R11, R10, 0x2, 0x1f ;  /* 0x0c401f000a0b7f89 */ /* 0x000e6400000e0000 */
[----:B-1----:R-:W-:-:S05]  /*0200*/  FADD R11, R10, R11 ;  /* 0x0000000b0a0b7221 */ /* 0x002fca0000000000 */
[----:B------:R-:W1:Y:S02]  /*0210*/  SHFL.BFLY PT, R8, R11, 0x1, 0x1f ;  /* 0x0c201f000b087f89 */ /* 0x000e6400000e0000 */
[----:B-1----:R-:W-:-:S04]  /*0220*/  FADD R8, R11, R8 ;  /* 0x000000080b087221 */ /* 0x002fc80000000000 */
[C---:B------:R-:W-:Y:S01]  /*0230*/  FFMA R5, R8.reuse, -0.0625, R5 ;  /* 0xbd80000008057823 */ /* 0x040fe20000000005 */
[C---:B------:R-:W-:Y:S01]  /*0240*/  FFMA R4, R8.reuse, -0.0625, R4 ;  /* 0xbd80000008047823 */ /* 0x040fe20000000004 */
[C---:B------:R-:W-:Y:S01]  /*0250*/  FFMA R6, R8.reuse, -0.0625, R6 ;  /* 0xbd80000008067823 */ /* 0x040fe20000000006 */
[----:B------:R-:W-:Y:S01]  /*0260*/  FFMA R7, R8, -0.0625, R7 ;  /* 0xbd80000008077823 */ /* 0x000fe20000000007 */
[----:B------:R-:W-:Y:S01]  /*0270*/  FMUL R5, R5, R5 ;  /* 0x0000000505057220 */ /* 0x000fe20000400000 */
[----:B------:R-:W-:Y:S03]  /*0280*/  STS [R9], R8 ;  /* 0x0000000809007388 */ /* 0x000fe60000000800 */
[----:B------:R-:W-:Y:S01]  /*0290*/  FFMA R5, R4, R4, R5 ;  /* 0x0000000404057223 */ /* 0x000fe20000000005 */
[----:B------:R-:W-:-:S03]  /*02a0*/  LOP3.LUT R4, R0, 0x1f, RZ, 0xc0, !PT ;  /* 0x0000001f00047812 */ /* 0x000fc600078ec0ff */
[----:B------:R-:W-:Y:S01]  /*02b0*/  FFMA R6, R6, R6, R5 ;  /* 0x0000000606067223 */ /* 0x000fe20000000005 */
[----:B------:R-:W-:Y:S01]  /*02c0*/  LEA R10, R4, UR4, 0x2 ;  /* 0x00000004040a7c11 */ /* 0x000fe2000f8e10ff */
[----:B------:R-:W-:Y:S02]  /*02d0*/  BAR.SYNC.DEFER_BLOCKING 0x0 ;  /* 0x0000000000007b1d */ /* 0x000fe40000010000 */
[----:B------:R-:W-:-:S05]  /*02e0*/  FFMA R6, R7, R7, R6 ;  /* 0x0000000707067223 */ /* 0x000fca0000000006 */
[----:B------:R-:W-:Y:S02]  /*02f0*/  FSEL R6, R6, RZ, !P0 ;  /* 0x000000ff06067208 */ /* 0x000fe40004000000 */
[----:B------:R-:W-:-:S03]  /*0300*/  LOP3.LUT P0, RZ, R0, 0x60, RZ, 0xc0, !PT ;  /* 0x0000006000ff7812 */ /* 0x000fc6000780c0ff */
[----:B------:R-:W1:Y:S01]  /*0310*/  SHFL.BFLY PT, R5, R6, 0x2, 0x1f ;  /* 0x0c401f0006057f89 */ /* 0x000e6200000e0000 */
[----:B------:R-:W-:-:S03]  /*0320*/  ISETP.LT.AND P0, PT, R15, 0x80, !P0 ;  /* 0x000000800f00780c */ /* 0x000fc60004701270 */
[----:B------:R-:W-:Y:S01]  /*0330*/  LDS R11, [R10] ;  /* 0x000000000a0b7984 */ /* 0x000fe20000000800 */
[----:B-1----:R-:W-:Y:S02]  /*0340*/  FADD R5, R6, R5 ;  /* 0x0000000506057221 */ /* 0x002fe40000000000 */
[----:B------:R-:W1:Y:S03]  /*0350*/  LDC.64 R6, c[0x0][0x220] ;  /* 0x00008800ff067b82 */ /* 0x000e660000000a00 */
[----:B------:R-:W2:Y:S02]  /*0360*/  SHFL.BFLY PT, R12, R5, 0x1, 0x1f ;  /* 0x0c201f00050c7f89 */ /* 0x000ea400000e0000 */
[----:B--2---:R-:W-:-:S03]  /*0370*/  FADD R12, R5, R12 ;  /* 0x0000000c050c7221 */ /* 0x004fc60000000000 */
[----:B------:R-:W-:Y:S08]  /*0380*/  BAR.SYNC.DEFER_BLOCKING 0x0 ;  /* 0x0000000000007b1d */ /* 0x000ff00000010000 */
[----:B------:R-:W2:Y:S01]  /*0390*/  LDC.64 R4, c[0x0][0x210] ;  /* 0x00008400ff047b82 */ /* 0x000ea20000000a00 */
[----:B------:R-:W-:Y:S07]  /*03a0*/  STS [R9], R12 ;  /* 0x0000000c09007388 */ /* 0x000fee0000000800 */
[----:B------:R-:W-:Y:S06]  /*03b0*/  BAR.SYNC.DEFER_BLOCKING 0x0 ;  /* 0x0000000000007b1d */ /* 0x000fec0000010000 */
[----:B------:R-:W3:Y:S02]  /*03c0*/  LDS R2, [R10] ;  /* 0x000000000a027984 */ /* 0x000ee40000000800 */
[----:B---3--:R-:W-:Y:S01]  /*03d0*/  FFMA R13, R2, R13, 9.9999997473787516356e-06 ;  /* 0x3727c5ac020d7423 */ /* 0x008fe2000000000d */
[----:B--2---:R-:W-:-:S04]  /*03e0*/  IMAD.WIDE R2, R15, 0x4, R4 ;  /* 0x000000040f027825 */ /* 0x004fc800078e0204 */
[----:B-1----:R-:W-:Y:S01]  /*03f0*/  IMAD.WIDE R4, R15, 0x4, R6 ;  /* 0x000000040f047825 */ /* 0x002fe200078e0206 */
[----:B------:R-:W1:Y:S01]  /*0400*/  MUFU.RSQ R13, R13 ;  /* 0x0000000d000d7308 */ /* 0x000e620000001400 */
[----:B------:R-:W-:Y:S06]  /*0410*/  BAR.SYNC.DEFER_BLOCKING 0x0 ;  /* 0x0000000000007b1d */ /* 0x000fec0000010000 */
[----:B-1----:R1:W-:Y:S01]  /*0420*/  @P0 STG.E desc[UR6][R2.64], R13 ;  /* 0x0000000d02000986 */ /* 0x0023e2000c101906 */
[----:B------:R-:W-:Y:S05]  /*0430*/  @!P0 EXIT ;  /* 0x000000000000894d */ /* 0x000fea0003800000 */
[----:B------:R-:W-:-:S05]  /*0440*/  FMUL R11, R11, 0.0625 ;  /* 0x3d8000000b0b7820 */ /* 0x000fca0000400000 */
[----:B------:R-:W-:Y:S01]  /*0450*/  STG.E desc[UR6][R4.64], R11 ;  /* 0x0000000b04007986 */ /* 0x000fe2000c101906 */
[----:B------:R-:W-:Y:S05]  /*0460*/  EXIT ;  /* 0x000000000000794d */ /* 0x000fea0003800000 */
.L_x_0:
[----:B------:R-:W-:-:S00]  /*0470*/  BRA `(.L_x_0) ;  /* 0xfffffffc00fc7947 */ /* 0x000fc0000383ffff */
[----:B------:R-:W-:-:S00]  /*0480*/  NOP ;  /* 0x0000000000007918 */ /* 0x000fc00000000000 */
[----:B------:R-:W-:-:S00]  /*0490*/  NOP ;  /* 0x0000000000007918 */ /* 0x000fc00000000000 */
[----:B------:R-:W-:-:S00]  /*04a0*/  NOP ;  /* 0x0000000000007918 */ /* 0x000fc00000000000 */
[----:B------:R-:W-:-:S00]  /*04b0*/  NOP ;  /* 0x0000000000007918 */ /* 0x000fc00000000000 */
[----:B------:R-:W-:-:S00]  /*04c0*/  NOP ;  /* 0x0000000000007918 */ /* 0x000fc00000000000 */
[----:B------:R-:W-:-:S00]  /*04d0*/  NOP ;  /* 0x0000000000007918 */ /* 0x000fc00000000000 */
[----:B------:R-:W-:-:S00]  /*04e0*/  NOP ;  /* 0x0000000000007918 */ /* 0x000fc00000000000 */
[----:B------:R-:W-:-:S00]  /*04f0*/  NOP ;  /* 0x0000000000007918 */ /* 0x000fc00000000000 */
.L_x_1:


//--------------------- .nv.global.init           --------------------------
	.section	.nv.global.init,"aw",@progbits
.nv.global.init:
	.type		_$_str,@object
	.size		_$_str,(.L_0 - _$_str)
_$_str:
        /*0000*/ 	.byte	0x5f, 0x5f, 0x43, 0x55, 0x44, 0x41, 0x5f, 0x46, 0x54, 0x5a, 0x00
.L_0:


//--------------------- .nv.shared.triton_per_fused_native_group_norm_20 --------------------------
	.section	.nv.shared.triton_per_fused_native_group_norm_20,"aw",@nobits
	.sectionflags	@""
	.align	16
	.zero		1024


//--------------------- .nv.constant0.triton_per_fused_native_group_norm_20 --------------------------
	.section	.nv.constant0.triton_per_fused_native_group_norm_20,"a",@progbits
	.sectionflags	@""
	.align	4
.nv.constant0.triton_per_fused_native_group_norm_20:
	.zero		560
